//
// Generated by NVIDIA NVVM Compiler
//
// Compiler Build ID: CL-36424714
// Cuda compilation tools, release 13.0, V13.0.88
// Based on NVVM 20.0.0
//

.version 9.0
.target sm_100
.address_size 64

	// .globl	_Z10compWithinPfiS_iPiS_f
// _ZZ10compWithinPfiS_iPiS_fE5s_sel has been demoted

.visible .entry _Z10compWithinPfiS_iPiS_f(
	.param .u64 .ptr .align 1 _Z10compWithinPfiS_iPiS_f_param_0,
	.param .u32 _Z10compWithinPfiS_iPiS_f_param_1,
	.param .u64 .ptr .align 1 _Z10compWithinPfiS_iPiS_f_param_2,
	.param .u32 _Z10compWithinPfiS_iPiS_f_param_3,
	.param .u64 .ptr .align 1 _Z10compWithinPfiS_iPiS_f_param_4,
	.param .u64 .ptr .align 1 _Z10compWithinPfiS_iPiS_f_param_5,
	.param .f32 _Z10compWithinPfiS_iPiS_f_param_6
)
{
	.reg .pred 	%p<26>;
	.reg .b32 	%r<28>;
	.reg .b32 	%f<129>;
	.reg .b64 	%rd<15>;
	// demoted variable
	.shared .align 4 .b8 _ZZ10compWithinPfiS_iPiS_fE5s_sel[3072];
	ld.param.u64 	%rd5, [_Z10compWithinPfiS_iPiS_f_param_0];
	ld.param.u32 	%r6, [_Z10compWithinPfiS_iPiS_f_param_1];
	ld.param.u64 	%rd6, [_Z10compWithinPfiS_iPiS_f_param_2];
	ld.param.u32 	%r7, [_Z10compWithinPfiS_iPiS_f_param_3];
	ld.param.u64 	%rd7, [_Z10compWithinPfiS_iPiS_f_param_4];
	ld.param.u64 	%rd8, [_Z10compWithinPfiS_iPiS_f_param_5];
	ld.param.f32 	%f9, [_Z10compWithinPfiS_iPiS_f_param_6];
	mov.u32 	%r8, %ctaid.x;
	mov.u32 	%r9, %ntid.x;
	mov.u32 	%r10, %tid.x;
	mad.lo.s32 	%r1, %r8, %r9, %r10;
	setp.ge.s32 	%p1, %r1, %r7;
	mov.u32 	%r11, _ZZ10compWithinPfiS_iPiS_fE5s_sel;
	mad.lo.s32 	%r2, %r10, 12, %r11;
	@%p1 bra 	$L__BB0_2;
	cvta.to.global.u64 	%rd9, %rd6;
	mul.lo.s32 	%r12, %r1, 3;
	mul.wide.s32 	%rd10, %r12, 4;
	add.s64 	%rd11, %rd9, %rd10;
	ld.global.f32 	%f10, [%rd11];
	st.shared.f32 	[%r2], %f10;
	ld.global.f32 	%f11, [%rd11+4];
	st.shared.f32 	[%r2+4], %f11;
	ld.global.f32 	%f12, [%rd11+8];
	st.shared.f32 	[%r2+8], %f12;
$L__BB0_2:
	bar.sync 	0;
	cvt.rn.f32.s32 	%f1, %r1;
	mov.f32 	%f14, 0f00000000;
	mov.f32 	%f15, 0f3F000000;
	mul.rn.f32 	%f16, %f15, %f14;
	mov.f32 	%f17, 0f3DF6384F;
	mul.rn.f32 	%f18, %f17, %f14;
	fma.rn.f32 	%f19, %f16, 0f3FB8AA3B, 0f00000000;
	add.f32 	%f20, %f19, 0f00000000;
	mul.f32 	%f21, %f18, 0f40400000;
	fma.rn.f32 	%f22, %f21, %f16, %f20;
	fma.rn.f32 	%f23, %f18, 0f00000000, %f22;
	add.rn.f32 	%f2, %f14, %f23;
	mov.f32 	%f24, 0f80000000;
	add.rn.f32 	%f25, %f2, %f24;
	neg.f32 	%f26, %f25;
	add.rn.f32 	%f3, %f23, %f26;
	setp.eq.s32 	%p2, %r1, 0;
	mov.f32 	%f128, 0f3F800000;
	@%p2 bra 	$L__BB0_7;
	abs.f32 	%f4, %f1;
	setp.num.f32 	%p3, %f4, %f4;
	@%p3 bra 	$L__BB0_5;
	mov.f32 	%f54, 0fBF800000;
	add.rn.f32 	%f128, %f54, %f1;
	bra.uni 	$L__BB0_7;
$L__BB0_5:
	setp.eq.f32 	%p4, %f4, 0f7F800000;
	@%p4 bra 	$L__BB0_7;
	mul.rn.f32 	%f28, %f2, %f1;
	cvt.rni.f32.f32 	%f29, %f28;
	sub.f32 	%f30, %f28, %f29;
	neg.f32 	%f31, %f28;
	fma.rn.f32 	%f32, %f2, %f1, %f31;
	fma.rn.f32 	%f33, %f3, %f1, %f32;
	add.f32 	%f34, %f30, %f33;
	setp.gt.f32 	%p5, %f29, 0f00000000;
	selp.b32 	%r13, 0, -2097152000, %p5;
	setp.lt.f32 	%p6, %f28, 0f00000000;
	selp.f32 	%f35, 0f00000000, 0f7F800000, %p6;
	abs.f32 	%f36, %f28;
	setp.gt.f32 	%p7, %f36, 0f43180000;
	cvt.rzi.s32.f32 	%r14, %f29;
	shl.b32 	%r15, %r14, 23;
	sub.s32 	%r16, %r15, %r13;
	mov.b32 	%f37, %r16;
	add.s32 	%r17, %r13, 2130706432;
	mov.b32 	%f38, %r17;
	fma.rn.f32 	%f39, %f34, 0f391FCB8E, 0f3AAF85ED;
	fma.rn.f32 	%f40, %f39, %f34, 0f3C1D9856;
	fma.rn.f32 	%f41, %f40, %f34, 0f3D6357BB;
	fma.rn.f32 	%f42, %f41, %f34, 0f3E75FDEC;
	fma.rn.f32 	%f43, %f42, %f34, 0f3F317218;
	fma.rn.f32 	%f44, %f43, %f34, 0f3F800000;
	mul.f32 	%f45, %f44, %f38;
	mul.f32 	%f46, %f45, %f37;
	selp.f32 	%f47, %f35, %f46, %p7;
	mul.f32 	%f48, %f1, 0f3F000000;
	cvt.rzi.f32.f32 	%f49, %f48;
	add.f32 	%f50, %f49, %f49;
	sub.f32 	%f51, %f1, %f50;
	abs.f32 	%f52, %f51;
	setp.neu.f32 	%p8, %f52, 0f3F800000;
	neg.f32 	%f53, %f47;
	selp.f32 	%f128, %f47, %f53, %p8;
$L__BB0_7:
	cvt.rn.f32.s32 	%f55, %r6;
	fma.rn.f32 	%f56, %f128, %f55, %f55;
	mul.f32 	%f57, %f56, 0f3F000000;
	cvt.rzi.s32.f32 	%r27, %f57;
	setp.ge.s32 	%p9, %r27, %r6;
	setp.lt.s32 	%p10, %r27, 0;
	or.pred  	%p11, %p9, %p10;
	@%p11 bra 	$L__BB0_13;
	cvta.to.global.u64 	%rd1, %rd8;
	add.s32 	%r18, %r1, 1;
	setp.eq.s32 	%p12, %r18, 0;
	cvt.rn.f32.s32 	%f58, %r18;
	mul.f32 	%f59, %f58, 0f3F000000;
	cvt.rzi.f32.f32 	%f60, %f59;
	add.f32 	%f61, %f60, %f60;
	sub.f32 	%f62, %f58, %f61;
	abs.f32 	%f63, %f62;
	setp.neu.f32 	%p13, %f63, 0f3F800000;
	mul.rn.f32 	%f64, %f2, %f58;
	neg.f32 	%f65, %f64;
	fma.rn.f32 	%f66, %f2, %f58, %f65;
	fma.rn.f32 	%f67, %f3, %f58, %f66;
	cvt.rni.f32.f32 	%f68, %f64;
	sub.f32 	%f69, %f64, %f68;
	add.f32 	%f70, %f69, %f67;
	fma.rn.f32 	%f71, %f70, 0f391FCB8E, 0f3AAF85ED;
	fma.rn.f32 	%f72, %f71, %f70, 0f3C1D9856;
	fma.rn.f32 	%f73, %f72, %f70, 0f3D6357BB;
	fma.rn.f32 	%f74, %f73, %f70, 0f3E75FDEC;
	fma.rn.f32 	%f75, %f74, %f70, 0f3F317218;
	fma.rn.f32 	%f76, %f75, %f70, 0f3F800000;
	cvt.rzi.s32.f32 	%r19, %f68;
	setp.gt.f32 	%p14, %f68, 0f00000000;
	selp.b32 	%r20, 0, -2097152000, %p14;
	add.s32 	%r21, %r20, 2130706432;
	mov.b32 	%f77, %r21;
	mul.f32 	%f78, %f76, %f77;
	shl.b32 	%r22, %r19, 23;
	sub.s32 	%r23, %r22, %r20;
	mov.b32 	%f79, %r23;
	mul.f32 	%f80, %f78, %f79;
	abs.f32 	%f81, %f64;
	setp.gt.f32 	%p15, %f81, 0f43180000;
	setp.lt.f32 	%p16, %f64, 0f00000000;
	selp.f32 	%f82, 0f00000000, 0f7F800000, %p16;
	selp.f32 	%f83, %f82, %f80, %p15;
	abs.f32 	%f84, %f58;
	setp.nan.f32 	%p17, %f84, %f84;
	setp.eq.f32 	%p18, %f84, 0f7F800000;
	neg.f32 	%f85, %f83;
	selp.f32 	%f86, %f83, %f85, %p13;
	mov.f32 	%f87, 0fBF800000;
	add.rn.f32 	%f88, %f87, %f58;
	selp.f32 	%f89, 0f3F800000, %f86, %p18;
	selp.f32 	%f90, %f88, %f89, %p17;
	selp.f32 	%f8, 0f3F800000, %f90, %p12;
	cvta.to.global.u64 	%rd2, %rd7;
	cvta.to.global.u64 	%rd3, %rd5;
$L__BB0_9:
	setp.ge.s32 	%p19, %r1, %r7;
	mul.wide.u32 	%rd12, %r27, 4;
	add.s64 	%rd4, %rd2, %rd12;
	ld.global.u32 	%r24, [%rd4];
	setp.ne.s32 	%p20, %r24, 0;
	or.pred  	%p21, %p19, %p20;
	@%p21 bra 	$L__BB0_12;
	mul.lo.s32 	%r25, %r27, 3;
	mul.wide.u32 	%rd13, %r25, 4;
	add.s64 	%rd14, %rd3, %rd13;
	ld.global.f32 	%f91, [%rd14];
	ld.shared.f32 	%f92, [%r2];
	sub.f32 	%f93, %f91, %f92;
	ld.global.f32 	%f94, [%rd14+4];
	ld.shared.f32 	%f95, [%r2+4];
	sub.f32 	%f96, %f94, %f95;
	ld.global.f32 	%f97, [%rd14+8];
	ld.shared.f32 	%f98, [%r2+8];
	sub.f32 	%f99, %f97, %f98;
	ld.global.f32 	%f100, [%rd1];
	div.rn.f32 	%f101, %f93, %f100;
	mov.f32 	%f102, 0f3F000000;
	copysign.f32 	%f103, %f101, %f102;
	add.rz.f32 	%f104, %f101, %f103;
	cvt.rzi.f32.f32 	%f105, %f104;
	mul.f32 	%f106, %f100, %f105;
	sub.f32 	%f107, %f93, %f106;
	ld.global.f32 	%f108, [%rd1+4];
	div.rn.f32 	%f109, %f96, %f108;
	copysign.f32 	%f110, %f109, %f102;
	add.rz.f32 	%f111, %f109, %f110;
	cvt.rzi.f32.f32 	%f112, %f111;
	mul.f32 	%f113, %f108, %f112;
	sub.f32 	%f114, %f96, %f113;
	ld.global.f32 	%f115, [%rd1+8];
	div.rn.f32 	%f116, %f99, %f115;
	copysign.f32 	%f117, %f116, %f102;
	add.rz.f32 	%f118, %f116, %f117;
	cvt.rzi.f32.f32 	%f119, %f118;
	mul.f32 	%f120, %f115, %f119;
	sub.f32 	%f121, %f99, %f120;
	mul.f32 	%f122, %f114, %f114;
	fma.rn.f32 	%f123, %f107, %f107, %f122;
	fma.rn.f32 	%f124, %f121, %f121, %f123;
	sqrt.rn.f32 	%f125, %f124;
	setp.gtu.f32 	%p22, %f125, %f9;
	@%p22 bra 	$L__BB0_12;
	atom.global.exch.b32 	%r26, [%rd4], 1;
$L__BB0_12:
	cvt.rn.f32.u32 	%f126, %r27;
	add.f32 	%f127, %f8, %f126;
	cvt.rzi.s32.f32 	%r27, %f127;
	setp.lt.s32 	%p23, %r27, %r6;
	setp.gt.s32 	%p24, %r27, -1;
	and.pred  	%p25, %p23, %p24;
	@%p25 bra 	$L__BB0_9;
$L__BB0_13:
	bar.sync 	0;
	ret;

}


// ===== COMPILED SASS (sm_100) =====

	.target	sm_100

	.elftype	@"ET_EXEC"


//--------------------- .note.nv.tkinfo           --------------------------
	.section	.note.nv.tkinfo,"",@"SHT_NOTE"
	.sectionflags	@"SHF_NOTE_NV_TKINFO"
	.tkinfo
        /*0018*/ 	.word	0x00000002
        /*0030*/ 	.string	""
        /*0030*/ 	.string	"ptxas"
        /*0030*/ 	.string	"Cuda compilation tools, release 13.0, V13.0.88"
        /*0030*/ 	.string	"Build cuda_13.0.r13.0/compiler.36424714_0"
        /*0030*/ 	.string	"-arch sm_100 -m 64 "



//--------------------- .note.nv.cuinfo           --------------------------
	.section	.note.nv.cuinfo,"",@"SHT_NOTE"
	.sectionflags	@"SHF_NOTE_NV_CUINFO"
        /*0018*/ 	.short	0x0002
        /*001a*/ 	.short	0x0064
        /*001c*/ 	.short	0x0082
	.zero		2


//--------------------- .nv.info                  --------------------------
	.section	.nv.info,"",@"SHT_CUDA_INFO"
	.align	4


	//----- nvinfo : EIATTR_REGCOUNT
	.align		4
        /*0000*/ 	.byte	0x04, 0x2f
        /*0002*/ 	.short	(.L_1 - .L_0)
	.align		4
.L_0:
        /*0004*/ 	.word	index@(_Z10compWithinPfiS_iPiS_f)
        /*0008*/ 	.word	0x0000001f


	//----- nvinfo : EIATTR_FRAME_SIZE
	.align		4
.L_1:
        /*000c*/ 	.byte	0x04, 0x11
        /*000e*/ 	.short	(.L_3 - .L_2)
	.align		4
.L_2:
        /*0010*/ 	.word	index@($__internal_1_$__cuda_sm3x_div_rn_noftz_f32_slowpath)
        /*0014*/ 	.word	0x00000000


	//----- nvinfo : EIATTR_FRAME_SIZE
	.align		4
.L_3:
        /*0018*/ 	.byte	0x04, 0x11
        /*001a*/ 	.short	(.L_5 - .L_4)
	.align		4
.L_4:
        /*001c*/ 	.word	index@($__internal_0_$__cuda_sm20_sqrt_rn_f32_slowpath)
        /*0020*/ 	.word	0x00000000


	//----- nvinfo : EIATTR_FRAME_SIZE
	.align		4
.L_5:
        /*0024*/ 	.byte	0x04, 0x11
        /*0026*/ 	.short	(.L_7 - .L_6)
	.align		4
.L_6:
        /*0028*/ 	.word	index@(_Z10compWithinPfiS_iPiS_f)
        /*002c*/ 	.word	0x00000000


	//----- nvinfo : EIATTR_MIN_STACK_SIZE
	.align		4
.L_7:
        /*0030*/ 	.byte	0x04, 0x12
        /*0032*/ 	.short	(.L_9 - .L_8)
	.align		4
.L_8:
        /*0034*/ 	.word	index@(_Z10compWithinPfiS_iPiS_f)
        /*0038*/ 	.word	0x00000000
.L_9:


//--------------------- .nv.compat                --------------------------
	.section	.nv.compat,"",@"SHT_CUDA_COMPAT_INFO"
	.align	4
        /*0000*/ 	.byte	0x02, 0x09, 0x00, 0x00, 0x02, 0x02, 0x01, 0x00, 0x02, 0x05, 0x05, 0x00, 0x03, 0x07, 0x01, 0x01
        /*0010*/ 	.byte	0x02, 0x03, 0x00, 0x00, 0x02, 0x06, 0x01, 0x00, 0x04, 0x0b, 0x08, 0x00, 0x01, 0x00, 0x00, 0x00
        /*0020*/ 	.byte	0x00, 0x00, 0x00, 0x00


//--------------------- .nv.info._Z10compWithinPfiS_iPiS_f --------------------------
	.section	.nv.info._Z10compWithinPfiS_iPiS_f,"",@"SHT_CUDA_INFO"
	.sectionflags	@""
	.align	4


	//----- nvinfo : EIATTR_CUDA_API_VERSION
	.align		4
        /*0000*/ 	.byte	0x04, 0x37
        /*0002*/ 	.short	(.L_11 - .L_10)
.L_10:
        /*0004*/ 	.word	0x00000082


	//----- nvinfo : EIATTR_KPARAM_INFO
	.align		4
.L_11:
        /*0008*/ 	.byte	0x04, 0x17
        /*000a*/ 	.short	(.L_13 - .L_12)
.L_12:
        /*000c*/ 	.word	0x00000000
        /*0010*/ 	.short	0x0006
        /*0012*/ 	.short	0x0030
        /*0014*/ 	.byte	0x00, 0xf0, 0x11, 0x00


	//----- nvinfo : EIATTR_KPARAM_INFO
	.align		4
.L_13:
        /*0018*/ 	.byte	0x04, 0x17
        /*001a*/ 	.short	(.L_15 - .L_14)
.L_14:
        /*001c*/ 	.word	0x00000000
        /*0020*/ 	.short	0x0005
        /*0022*/ 	.short	0x0028
        /*0024*/ 	.byte	0x00, 0xf5, 0x21, 0x00


	//----- nvinfo : EIATTR_KPARAM_INFO
	.align		4
.L_15:
        /*0028*/ 	.byte	0x04, 0x17
        /*002a*/ 	.short	(.L_17 - .L_16)
.L_16:
        /*002c*/ 	.word	0x00000000
        /*0030*/ 	.short	0x0004
        /*0032*/ 	.short	0x0020
        /*0034*/ 	.byte	0x00, 0xf5, 0x21, 0x00


	//----- nvinfo : EIATTR_KPARAM_INFO
	.align		4
.L_17:
        /*0038*/ 	.byte	0x04, 0x17
        /*003a*/ 	.short	(.L_19 - .L_18)
.L_18:
        /*003c*/ 	.word	0x00000000
        /*0040*/ 	.short	0x0003
        /*0042*/ 	.short	0x0018
        /*0044*/ 	.byte	0x00, 0xf0, 0x11, 0x00


	//----- nvinfo : EIATTR_KPARAM_INFO
	.align		4
.L_19:
        /*0048*/ 	.byte	0x04, 0x17
        /*004a*/ 	.short	(.L_21 - .L_20)
.L_20:
        /*004c*/ 	.word	0x00000000
        /*0050*/ 	.short	0x0002
        /*0052*/ 	.short	0x0010
        /*0054*/ 	.byte	0x00, 0xf5, 0x21, 0x00


	//----- nvinfo : EIATTR_KPARAM_INFO
	.align		4
.L_21:
        /*0058*/ 	.byte	0x04, 0x17
        /*005a*/ 	.short	(.L_23 - .L_22)
.L_22:
        /*005c*/ 	.word	0x00000000
        /*0060*/ 	.short	0x0001
        /*0062*/ 	.short	0x0008
        /*0064*/ 	.byte	0x00, 0xf0, 0x11, 0x00


	//----- nvinfo : EIATTR_KPARAM_INFO
	.align		4
.L_23:
        /*0068*/ 	.byte	0x04, 0x17
        /*006a*/ 	.short	(.L_25 - .L_24)
.L_24:
        /*006c*/ 	.word	0x00000000
        /*0070*/ 	.short	0x0000
        /*0072*/ 	.short	0x0000
        /*0074*/ 	.byte	0x00, 0xf5, 0x21, 0x00


	//----- nvinfo : EIATTR_SPARSE_MMA_MASK
	.align		4
.L_25:
        /*0078*/ 	.byte	0x03, 0x50
        /*007a*/ 	.short	0x0000


	//----- nvinfo : EIATTR_MAXREG_COUNT
	.align		4
        /*007c*/ 	.byte	0x03, 0x1b
        /*007e*/ 	.short	0x00ff


	//----- nvinfo : EIATTR_NUM_BARRIERS
	.align		4
        /*0080*/ 	.byte	0x02, 0x4c
        /*0082*/ 	.byte	0x01
	.zero		1


	//----- nvinfo : EIATTR_MERCURY_ISA_VERSION
	.align		4
        /*0084*/ 	.byte	0x03, 0x5f
        /*0086*/ 	.short	0x0101


	//----- nvinfo : EIATTR_VRC_CTA_INIT_COUNT
	.align		4
        /*0088*/ 	.byte	0x02, 0x4a
	.zero		1
	.zero		1


	//----- nvinfo : EIATTR_EXIT_INSTR_OFFSETS
	.align		4
        /*008c*/ 	.byte	0x04, 0x1c
        /*008e*/ 	.short	(.L_27 - .L_26)


	//   ....[0]....
.L_26:
        /*0090*/ 	.word	0x00000e50


	//----- nvinfo : EIATTR_CRS_STACK_SIZE
	.align		4
.L_27:
        /*0094*/ 	.byte	0x04, 0x1e
        /*0096*/ 	.short	(.L_29 - .L_28)
.L_28:
        /*0098*/ 	.word	0x00000000


	//----- nvinfo : EIATTR_CBANK_PARAM_SIZE
	.align		4
.L_29:
        /*009c*/ 	.byte	0x03, 0x19
        /*009e*/ 	.short	0x0034


	//----- nvinfo : EIATTR_PARAM_CBANK
	.align		4
        /*00a0*/ 	.byte	0x04, 0x0a
        /*00a2*/ 	.short	(.L_31 - .L_30)
	.align		4
.L_30:
        /*00a4*/ 	.word	index@(.nv.constant0._Z10compWithinPfiS_iPiS_f)
        /*00a8*/ 	.short	0x0380
        /*00aa*/ 	.short	0x0034


	//----- nvinfo : EIATTR_SW_WAR
	.align		4
.L_31:
        /*00ac*/ 	.byte	0x04, 0x36
        /*00ae*/ 	.short	(.L_33 - .L_32)
.L_32:
        /*00b0*/ 	.word	0x00000008
.L_33:


//--------------------- .nv.callgraph             --------------------------
	.section	.nv.callgraph,"",@"SHT_CUDA_CALLGRAPH"
	.align	4
	.sectionentsize	8
	.align		4
        /*0000*/ 	.word	0x00000000
	.align		4
        /*0004*/ 	.word	0xffffffff
	.align		4
        /*0008*/ 	.word	0x00000000
	.align		4
        /*000c*/ 	.word	0xfffffffe
	.align		4
        /*0010*/ 	.word	0x00000000
	.align		4
        /*0014*/ 	.word	0xfffffffd
	.align		4
        /*0018*/ 	.word	0x00000000
	.align		4
        /*001c*/ 	.word	0xfffffffc


//--------------------- .text._Z10compWithinPfiS_iPiS_f --------------------------
	.section	.text._Z10compWithinPfiS_iPiS_f,"ax",@progbits
	.align	128
        .global         _Z10compWithinPfiS_iPiS_f
        .type           _Z10compWithinPfiS_iPiS_f,@function
        .size           _Z10compWithinPfiS_iPiS_f,(.L_x_29 - _Z10compWithinPfiS_iPiS_f)
        .other          _Z10compWithinPfiS_iPiS_f,@"STO_CUDA_ENTRY STV_DEFAULT"
_Z10compWithinPfiS_iPiS_f:
.text._Z10compWithinPfiS_iPiS_f:
[----:B------:R-:W-:Y:S01]  /*0000*/  LDC R1, c[0x0][0x37c] ;  /* 0x0000df00ff017b82 */ /* 0x000fe20000000800 */
[----:B------:R-:W0:Y:S07]  /*0010*/  S2R R12, SR_TID.X ;  /* 0x00000000000c7919 */ /* 0x000e2e0000002100 */
[----:B------:R-:W0:Y:S01]  /*0020*/  S2UR UR4, SR_CTAID.X ;  /* 0x00000000000479c3 */ /* 0x000e220000002500 */
[----:B------:R-:W1:Y:S07]  /*0030*/  LDCU UR5, c[0x0][0x398] ;  /* 0x00007300ff0577ac */ /* 0x000e6e0008000800 */
[----:B------:R-:W0:Y:S02]  /*0040*/  LDC R13, c[0x0][0x360] ;  /* 0x0000d800ff0d7b82 */ /* 0x000e240000000800 */
[----:B0-----:R-:W-:-:S05]  /*0050*/  IMAD R13, R13, UR4, R12 ;  /* 0x000000040d0d7c24 */ /* 0x001fca000f8e020c */
[----:B-1----:R-:W-:Y:S01]  /*0060*/  ISETP.GE.AND P0, PT, R13, UR5, PT ;  /* 0x000000050d007c0c */ /* 0x002fe2000bf06270 */
[----:B------:R-:W0:-:S12]  /*0070*/  LDCU.64 UR4, c[0x0][0x358] ;  /* 0x00006b00ff0477ac */ /* 0x000e180008000a00 */
[----:B------:R-:W1:Y:S01]  /*0080*/  @!P0 LDC.64 R2, c[0x0][0x390] ;  /* 0x0000e400ff028b82 */ /* 0x000e620000000a00 */
[----:B------:R-:W-:-:S04]  /*0090*/  @!P0 IMAD R5, R13, 0x3, RZ ;  /* 0x000000030d058824 */ /* 0x000fc800078e02ff */
[----:B-1----:R-:W-:-:S05]  /*00a0*/  @!P0 IMAD.WIDE R2, R5, 0x4, R2 ;  /* 0x0000000405028825 */ /* 0x002fca00078e0202 */
[----:B0-----:R-:W2:Y:S04]  /*00b0*/  @!P0 LDG.E R5, desc[UR4][R2.64] ;  /* 0x0000000402058981 */ /* 0x001ea8000c1e1900 */
[----:B------:R-:W3:Y:S04]  /*00c0*/  @!P0 LDG.E R7, desc[UR4][R2.64+0x4] ;  /* 0x0000040402078981 */ /* 0x000ee8000c1e1900 */
[----:B------:R0:W4:Y:S01]  /*00d0*/  @!P0 LDG.E R9, desc[UR4][R2.64+0x8] ;  /* 0x0000080402098981 */ /* 0x000122000c1e1900 */
[----:B------:R-:W-:Y:S01]  /*00e0*/  MOV R0, 0x400 ;  /* 0x0000040000007802 */ /* 0x000fe20000000f00 */
[----:B------:R-:W-:Y:S01]  /*00f0*/  BSSY.RECONVERGENT B0, `(.L_x_0) ;  /* 0x0000035000007945 */ /* 0x000fe20003800200 */
[----:B------:R-:W-:Y:S01]  /*0100*/  HFMA2 R4, -RZ, RZ, 1.875, 0 ;  /* 0x3f800000ff047431 */ /* 0x000fe200000001ff */
[----:B------:R-:W1:Y:S02]  /*0110*/  S2R R11, SR_CgaCtaId ;  /* 0x00000000000b7919 */ /* 0x000e640000008800 */
[----:B-1----:R-:W-:-:S05]  /*0120*/  LEA R0, R11, R0, 0x18 ;  /* 0x000000000b007211 */ /* 0x002fca00078ec0ff */
[----:B------:R-:W-:Y:S02]  /*0130*/  IMAD R12, R12, 0xc, R0 ;  /* 0x0000000c0c0c7824 */ /* 0x000fe400078e0200 */
[----:B------:R-:W-:-:S04]  /*0140*/  FFMA R0, RZ, 1.4426950216293334961, RZ ;  /* 0x3fb8aa3bff007823 */ /* 0x000fc800000000ff */
[----:B------:R-:W-:-:S04]  /*0150*/  FADD R0, RZ, R0 ;  /* 0x00000000ff007221 */ /* 0x000fc80000000000 */
[----:B------:R-:W-:-:S04]  /*0160*/  FFMA R0, RZ, RZ, R0 ;  /* 0x000000ffff007223 */ /* 0x000fc80000000000 */
[----:B0-----:R-:W-:-:S04]  /*0170*/  FFMA R2, RZ, RZ, R0 ;  /* 0x000000ffff027223 */ /* 0x001fc80000000000 */
[----:B------:R-:W-:-:S04]  /*0180*/  FADD R0, RZ, R2 ;  /* 0x00000002ff007221 */ /* 0x000fc80000000000 */
[----:B------:R-:W-:-:S04]  /*0190*/  FADD R3, -RZ, R0 ;  /* 0x00000000ff037221 */ /* 0x000fc80000000100 */
[----:B------:R-:W-:Y:S01]  /*01a0*/  FADD R2, R2, -R3 ;  /* 0x8000000302027221 */ /* 0x000fe20000000000 */
[----:B--2---:R0:W-:Y:S04]  /*01b0*/  @!P0 STS [R12], R5 ;  /* 0x000000050c008388 */ /* 0x0041e80000000800 */
[----:B---3--:R0:W-:Y:S04]  /*01c0*/  @!P0 STS [R12+0x4], R7 ;  /* 0x000004070c008388 */ /* 0x0081e80000000800 */
[----:B----4-:R0:W-:Y:S01]  /*01d0*/  @!P0 STS [R12+0x8], R9 ;  /* 0x000008090c008388 */ /* 0x0101e20000000800 */
[----:B------:R-:W-:Y:S01]  /*01e0*/  BAR.SYNC.DEFER_BLOCKING 0x0 ;  /* 0x0000000000007b1d */ /* 0x000fe20000010000 */
[----:B------:R-:W-:-:S13]  /*01f0*/  ISETP.NE.AND P0, PT, R13, RZ, PT ;  /* 0x000000ff0d00720c */ /* 0x000fda0003f05270 */
[----:B0-----:R-:W-:Y:S05]  /*0200*/  @!P0 BRA `(.L_x_1) ;  /* 0x00000000008c8947 */ /* 0x001fea0003800000 */
[----:B------:R-:W-:-:S04]  /*0210*/  I2FP.F32.S32 R3, R13 ;  /* 0x0000000d00037245 */ /* 0x000fc80000201400 */
[----:B------:R-:W-:-:S13]  /*0220*/  FSETP.NAN.AND P0, PT, |R3|, |R3|, PT ;  /* 0x400000030300720b */ /* 0x000fda0003f08200 */
[----:B------:R-:W-:Y:S01]  /*0230*/  @P0 FADD R4, R3, -1 ;  /* 0xbf80000003040421 */ /* 0x000fe20000000000 */
[----:B------:R-:W-:Y:S06]  /*0240*/  @P0 BRA `(.L_x_1) ;  /* 0x00000000007c0947 */ /* 0x000fec0003800000 */
[----:B------:R-:W-:-:S13]  /*0250*/  FSETP.NEU.AND P0, PT, |R3|, +INF , PT ;  /* 0x7f8000000300780b */ /* 0x000fda0003f0d200 */
[----:B------:R-:W-:Y:S05]  /*0260*/  @!P0 BRA `(.L_x_1) ;  /* 0x0000000000748947 */ /* 0x000fea0003800000 */
[CC--:B------:R-:W-:Y:S01]  /*0270*/  FMUL R4, R3.reuse, R0.reuse ;  /* 0x0000000003047220 */ /* 0x0c0fe20000400000 */
[----:B------:R-:W-:Y:S02]  /*0280*/  IMAD.MOV.U32 R9, RZ, RZ, 0x391fcb8e ;  /* 0x391fcb8eff097424 */ /* 0x000fe400078e00ff */
[C---:B------:R-:W-:Y:S01]  /*0290*/  FMUL R10, R3.reuse, 0.5 ;  /* 0x3f000000030a7820 */ /* 0x040fe20000400000 */
[----:B------:R-:W0:Y:S01]  /*02a0*/  FRND R5, R4 ;  /* 0x0000000400057307 */ /* 0x000e220000201000 */
[----:B------:R-:W-:Y:S01]  /*02b0*/  FFMA R7, R3, R0, -R4 ;  /* 0x0000000003077223 */ /* 0x000fe20000000804 */
[----:B------:R-:W-:-:S03]  /*02c0*/  FSETP.GT.AND P1, PT, |R4|, 152, PT ;  /* 0x431800000400780b */ /* 0x000fc60003f24200 */
[----:B------:R-:W-:-:S03]  /*02d0*/  FFMA R7, R3, R2, R7 ;  /* 0x0000000203077223 */ /* 0x000fc60000000007 */
[----:B------:R-:W1:Y:S01]  /*02e0*/  FRND.TRUNC R10, R10 ;  /* 0x0000000a000a7307 */ /* 0x000e62000020d000 */
[----:B0-----:R-:W-:-:S07]  /*02f0*/  FADD R6, R4, -R5 ;  /* 0x8000000504067221 */ /* 0x001fce0000000000 */
[----:B------:R0:W2:Y:S01]  /*0300*/  F2I.NTZ R8, R4 ;  /* 0x0000000400087305 */ /* 0x0000a20000203100 */
[----:B------:R-:W-:Y:S01]  /*0310*/  FSETP.GT.AND P0, PT, R5, RZ, PT ;  /* 0x000000ff0500720b */ /* 0x000fe20003f04000 */
[----:B------:R-:W-:-:S03]  /*0320*/  FADD R6, R6, R7 ;  /* 0x0000000706067221 */ /* 0x000fc60000000000 */
[----:B------:R-:W-:Y:S01]  /*0330*/  SEL R5, RZ, 0x83000000, P0 ;  /* 0x83000000ff057807 */ /* 0x000fe20000000000 */
[----:B------:R-:W-:Y:S01]  /*0340*/  FFMA R7, R6, R9, 0.0013391353422775864601 ;  /* 0x3aaf85ed06077423 */ /* 0x000fe20000000009 */
[----:B-1----:R-:W-:Y:S01]  /*0350*/  FADD R14, R10, R10 ;  /* 0x0000000a0a0e7221 */ /* 0x002fe20000000000 */
[----:B------:R-:W-:Y:S02]  /*0360*/  FSETP.GEU.AND P0, PT, R4, RZ, PT ;  /* 0x000000ff0400720b */ /* 0x000fe40003f0e000 */
[C---:B------:R-:W-:Y:S01]  /*0370*/  FFMA R7, R6.reuse, R7, 0.0096188392490148544312 ;  /* 0x3c1d985606077423 */ /* 0x040fe20000000007 */
[----:B------:R-:W-:Y:S01]  /*0380*/  FADD R14, R3, -R14 ;  /* 0x8000000e030e7221 */ /* 0x000fe20000000000 */
[----:B0-----:R-:W-:Y:S02]  /*0390*/  FSEL R4, RZ, +INF , !P0 ;  /* 0x7f800000ff047808 */ /* 0x001fe40004000000 */
[----:B------:R-:W-:Y:S01]  /*03a0*/  FFMA R7, R6, R7, 0.055503588169813156128 ;  /* 0x3d6357bb06077423 */ /* 0x000fe20000000007 */
[----:B--2---:R-:W-:Y:S01]  /*03b0*/  IMAD R8, R8, 0x800000, -R5 ;  /* 0x0080000008087824 */ /* 0x004fe200078e0a05 */
[----:B------:R-:W-:-:S02]  /*03c0*/  FSETP.NEU.AND P0, PT, |R14|, 1, PT ;  /* 0x3f8000000e00780b */ /* 0x000fc40003f0d200 */
[----:B------:R-:W-:-:S04]  /*03d0*/  FFMA R7, R6, R7, 0.24022644758224487305 ;  /* 0x3e75fdec06077423 */ /* 0x000fc80000000007 */
[----:B------:R-:W-:Y:S01]  /*03e0*/  FFMA R9, R6, R7, 0.69314718246459960938 ;  /* 0x3f31721806097423 */ /* 0x000fe20000000007 */
[----:B------:R-:W-:-:S03]  /*03f0*/  IADD3 R7, PT, PT, R5, 0x7f000000, RZ ;  /* 0x7f00000005077810 */ /* 0x000fc60007ffe0ff */
[----:B------:R-:W-:-:S04]  /*0400*/  FFMA R6, R6, R9, 1 ;  /* 0x3f80000006067423 */ /* 0x000fc80000000009 */
[----:B------:R-:W-:-:S04]  /*0410*/  FMUL R7, R7, R6 ;  /* 0x0000000607077220 */ /* 0x000fc80000400000 */
[----:B------:R-:W-:-:S05]  /*0420*/  @!P1 FMUL R4, R8, R7 ;  /* 0x0000000708049220 */ /* 0x000fca0000400000 */
[----:B------:R-:W-:-:S07]  /*0430*/  FSEL R4, R4, -R4, P0 ;  /* 0x8000000404047208 */ /* 0x000fce0000000000 */
.L_x_1:
[----:B------:R-:W-:Y:S05]  /*0440*/  BSYNC.RECONVERGENT B0 ;  /* 0x0000000000007941 */ /* 0x000fea0003800200 */
.L_x_0:
[----:B------:R-:W0:Y:S01]  /*0450*/  LDCU UR6, c[0x0][0x388] ;  /* 0x00007100ff0677ac */ /* 0x000e220008000800 */
[----:B------:R-:W1:Y:S01]  /*0460*/  LDCU UR8, c[0x0][0x398] ;  /* 0x00007300ff0877ac */ /* 0x000e620008000800 */
[----:B------:R-:W2:Y:S01]  /*0470*/  LDCU UR9, c[0x0][0x388] ;  /* 0x00007100ff0977ac */ /* 0x000ea20008000800 */
[----:B------:R-:W3:Y:S01]  /*0480*/  LDCU UR7, c[0x0][0x3b0] ;  /* 0x00007600ff0777ac */ /* 0x000ee20008000800 */
[----:B0-----:R-:W-:-:S05]  /*0490*/  I2FP.F32.S32 R3, UR6 ;  /* 0x0000000600037c45 */ /* 0x001fca0008201400 */
[----:B------:R-:W-:-:S04]  /*04a0*/  FFMA R4, R3, R4, R3 ;  /* 0x0000000403047223 */ /* 0x000fc80000000003 */
[----:B------:R-:W-:-:S04]  /*04b0*/  FMUL R4, R4, 0.5 ;  /* 0x3f00000004047820 */ /* 0x000fc80000400000 */
[----:B------:R-:W0:Y:S02]  /*04c0*/  F2I.TRUNC.NTZ R15, R4 ;  /* 0x00000004000f7305 */ /* 0x000e24000020f100 */
[----:B0-----:R-:W-:-:S04]  /*04d0*/  ISETP.GE.AND P0, PT, R15, RZ, PT ;  /* 0x000000ff0f00720c */ /* 0x001fc80003f06270 */
[----:B------:R-:W-:-:S13]  /*04e0*/  ISETP.GE.OR P0, PT, R15, UR6, !P0 ;  /* 0x000000060f007c0c */ /* 0x000fda000c706670 */
[----:B-123--:R-:W-:Y:S05]  /*04f0*/  @P0 BRA `(.L_x_2) ;  /* 0x00000008004c0947 */ /* 0x00efea0003800000 */
[----:B------:R-:W-:-:S04]  /*0500*/  IADD3 R10, PT, PT, R13, 0x1, RZ ;  /* 0x000000010d0a7810 */ /* 0x000fc80007ffe0ff */
[----:B------:R-:W-:-:S05]  /*0510*/  I2FP.F32.S32 R5, R10 ;  /* 0x0000000a00057245 */ /* 0x000fca0000201400 */
[----:B------:R-:W-:Y:S01]  /*0520*/  FMUL R3, R0, R5 ;  /* 0x0000000500037220 */ /* 0x000fe20000400000 */
[----:B------:R-:W-:-:S03]  /*0530*/  FADD R14, R5, -1 ;  /* 0xbf800000050e7421 */ /* 0x000fc60000000000 */
[----:B------:R-:W0:Y:S01]  /*0540*/  FRND R4, R3 ;  /* 0x0000000300047307 */ /* 0x000e220000201000 */
[-C--:B------:R-:W-:Y:S01]  /*0550*/  FFMA R7, R0, R5.reuse, -R3 ;  /* 0x0000000500077223 */ /* 0x080fe20000000803 */
[C---:B------:R-:W-:Y:S02]  /*0560*/  FSETP.GT.AND P2, PT, |R3|.reuse, 152, PT ;  /* 0x431800000300780b */ /* 0x040fe40003f44200 */
[C---:B------:R-:W-:Y:S01]  /*0570*/  FSETP.GEU.AND P3, PT, R3.reuse, RZ, PT ;  /* 0x000000ff0300720b */ /* 0x040fe20003f6e000 */
[----:B------:R-:W-:Y:S01]  /*0580*/  FFMA R7, R2, R5, R7 ;  /* 0x0000000502077223 */ /* 0x000fe20000000007 */
[----:B------:R-:W-:Y:S02]  /*0590*/  IMAD.MOV.U32 R2, RZ, RZ, 0x391fcb8e ;  /* 0x391fcb8eff027424 */ /* 0x000fe400078e00ff */
[----:B------:R-:W1:Y:S01]  /*05a0*/  F2I.NTZ R6, R3 ;  /* 0x0000000300067305 */ /* 0x000e620000203100 */
[----:B0-----:R-:W-:Y:S01]  /*05b0*/  FADD R0, R3, -R4 ;  /* 0x8000000403007221 */ /* 0x001fe20000000000 */
[----:B------:R-:W-:-:S03]  /*05c0*/  FSETP.GT.AND P0, PT, R4, RZ, PT ;  /* 0x000000ff0400720b */ /* 0x000fc60003f04000 */
[----:B------:R-:W-:Y:S01]  /*05d0*/  FADD R7, R7, R0 ;  /* 0x0000000007077221 */ /* 0x000fe20000000000 */
[----:B------:R-:W-:Y:S02]  /*05e0*/  SEL R9, RZ, 0x83000000, P0 ;  /* 0x83000000ff097807 */ /* 0x000fe40000000000 */
[----:B------:R-:W-:Y:S01]  /*05f0*/  FSETP.NAN.AND P0, PT, |R5|, |R5|, PT ;  /* 0x400000050500720b */ /* 0x000fe20003f08200 */
[----:B------:R-:W-:Y:S01]  /*0600*/  FFMA R0, R7, R2, 0.0013391353422775864601 ;  /* 0x3aaf85ed07007423 */ /* 0x000fe20000000002 */
[----:B------:R-:W-:Y:S01]  /*0610*/  IADD3 R11, PT, PT, R9, 0x7f000000, RZ ;  /* 0x7f000000090b7810 */ /* 0x000fe20007ffe0ff */
[----:B-1----:R-:W-:Y:S02]  /*0620*/  IMAD R6, R6, 0x800000, -R9 ;  /* 0x0080000006067824 */ /* 0x002fe400078e0a09 */
[C---:B------:R-:W-:Y:S01]  /*0630*/  FFMA R0, R7.reuse, R0, 0.0096188392490148544312 ;  /* 0x3c1d985607007423 */ /* 0x040fe20000000000 */
[----:B------:R-:W0:Y:S03]  /*0640*/  LDC.64 R8, c[0x0][0x3a0] ;  /* 0x0000e800ff087b82 */ /* 0x000e260000000a00 */
[----:B------:R-:W-:Y:S01]  /*0650*/  FFMA R2, R7, R0, 0.055503588169813156128 ;  /* 0x3d6357bb07027423 */ /* 0x000fe20000000000 */
[----:B------:R-:W-:-:S03]  /*0660*/  FMUL R0, R5, 0.5 ;  /* 0x3f00000005007820 */ /* 0x000fc60000400000 */
[----:B------:R-:W-:-:S03]  /*0670*/  FFMA R2, R7, R2, 0.24022644758224487305 ;  /* 0x3e75fdec07027423 */ /* 0x000fc60000000002 */
[----:B------:R-:W1:Y:S01]  /*0680*/  FRND.TRUNC R0, R0 ;  /* 0x0000000000007307 */ /* 0x000e62000020d000 */
[----:B------:R-:W-:-:S04]  /*0690*/  FFMA R2, R7, R2, 0.69314718246459960938 ;  /* 0x3f31721807027423 */ /* 0x000fc80000000002 */
[----:B------:R-:W-:-:S04]  /*06a0*/  FFMA R2, R7, R2, 1 ;  /* 0x3f80000007027423 */ /* 0x000fc80000000002 */
[----:B------:R-:W-:-:S04]  /*06b0*/  FMUL R11, R2, R11 ;  /* 0x0000000b020b7220 */ /* 0x000fc80000400000 */
[----:B------:R-:W-:Y:S01]  /*06c0*/  FMUL R11, R11, R6 ;  /* 0x000000060b0b7220 */ /* 0x000fe20000400000 */
[----:B------:R-:W-:Y:S01]  /*06d0*/  @P2 FSEL R11, RZ, +INF , !P3 ;  /* 0x7f800000ff0b2808 */ /* 0x000fe20005800000 */
[----:B-1----:R-:W-:Y:S01]  /*06e0*/  FADD R2, R0, R0 ;  /* 0x0000000000027221 */ /* 0x002fe20000000000 */
[----:B------:R-:W1:Y:S01]  /*06f0*/  LDC.64 R6, c[0x0][0x380] ;  /* 0x0000e000ff067b82 */ /* 0x000e620000000a00 */
[C---:B------:R-:W-:Y:S02]  /*0700*/  FSETP.NEU.AND P2, PT, |R5|.reuse, +INF , PT ;  /* 0x7f8000000500780b */ /* 0x040fe40003f4d200 */
[----:B------:R-:W-:-:S05]  /*0710*/  FADD R2, R5, -R2 ;  /* 0x8000000205027221 */ /* 0x000fca0000000000 */
[----:B------:R-:W-:-:S04]  /*0720*/  FSETP.NEU.AND P1, PT, |R2|, 1, PT ;  /* 0x3f8000000200780b */ /* 0x000fc80003f2d200 */
[----:B------:R-:W-:Y:S02]  /*0730*/  FSEL R11, R11, -R11, P1 ;  /* 0x8000000b0b0b7208 */ /* 0x000fe40000800000 */
[----:B------:R-:W-:Y:S02]  /*0740*/  ISETP.NE.AND P1, PT, R10, RZ, PT ;  /* 0x000000ff0a00720c */ /* 0x000fe40003f25270 */
[----:B------:R-:W-:-:S04]  /*0750*/  @!P0 FSEL R14, R11, 1, P2 ;  /* 0x3f8000000b0e8808 */ /* 0x000fc80001000000 */
[----:B------:R-:W-:-:S07]  /*0760*/  FSEL R14, R14, 1, P1 ;  /* 0x3f8000000e0e7808 */ /* 0x000fce0000800000 */
.L_x_14:
[----:B0-----:R-:W-:-:S05]  /*0770*/  IMAD.WIDE.U32 R10, R15, 0x4, R8 ;  /* 0x000000040f0a7825 */ /* 0x001fca00078e0008 */
[----:B------:R-:W2:Y:S01]  /*0780*/  LDG.E R0, desc[UR4][R10.64] ;  /* 0x000000040a007981 */ /* 0x000ea2000c1e1900 */
[----:B------:R-:W-:Y:S05]  /*0790*/  YIELD ;  /* 0x0000000000007946 */ /* 0x000fea0003800000 */
[----:B------:R-:W-:Y:S01]  /*07a0*/  BSSY.RECONVERGENT B0, `(.L_x_3) ;  /* 0x0000062000007945 */ /* 0x000fe20003800200 */
[----:B--2---:R-:W-:-:S04]  /*07b0*/  ISETP.NE.AND P0, PT, R0, RZ, PT ;  /* 0x000000ff0000720c */ /* 0x004fc80003f05270 */
[----:B------:R-:W-:-:S13]  /*07c0*/  ISETP.GE.OR P0, PT, R13, UR8, P0 ;  /* 0x000000080d007c0c */ /* 0x000fda0008706670 */
[----:B-----5:R-:W-:Y:S05]  /*07d0*/  @P0 BRA `(.L_x_4) ;  /* 0x0000000400780947 */ /* 0x020fea0003800000 */
[----:B------:R-:W0:Y:S01]  /*07e0*/  LDC.64 R18, c[0x0][0x3a8] ;  /* 0x0000ea00ff127b82 */ /* 0x000e220000000a00 */
[----:B------:R-:W-:Y:S01]  /*07f0*/  IMAD R5, R15, 0x3, RZ ;  /* 0x000000030f057824 */ /* 0x000fe200078e02ff */
[----:B------:R-:W2:Y:S03]  /*0800*/  LDS R0, [R12] ;  /* 0x000000000c007984 */ /* 0x000ea60000000800 */
[----:B-1----:R-:W-:Y:S01]  /*0810*/  IMAD.WIDE.U32 R4, R5, 0x4, R6 ;  /* 0x0000000405047825 */ /* 0x002fe200078e0006 */
[----:B------:R-:W1:Y:S04]  /*0820*/  LDS R17, [R12+0x4] ;  /* 0x000004000c117984 */ /* 0x000e680000000800 */
[----:B------:R-:W2:Y:S04]  /*0830*/  LDG.E R3, desc[UR4][R4.64] ;  /* 0x0000000404037981 */ /* 0x000ea8000c1e1900 */
[----:B------:R-:W1:Y:S04]  /*0840*/  LDG.E R2, desc[UR4][R4.64+0x4] ;  /* 0x0000040404027981 */ /* 0x000e68000c1e1900 */
[----:B------:R-:W3:Y:S04]  /*0850*/  LDG.E R16, desc[UR4][R4.64+0x8] ;  /* 0x0000080404107981 */ /* 0x000ee8000c1e1900 */
[----:B------:R-:W3:Y:S04]  /*0860*/  LDS R21, [R12+0x8] ;  /* 0x000008000c157984 */ /* 0x000ee80000000800 */
[----:B0-----:R-:W4:Y:S01]  /*0870*/  LDG.E R18, desc[UR4][R18.64] ;  /* 0x0000000412127981 */ /* 0x001f22000c1e1900 */
[----:B------:R-:W-:Y:S01]  /*0880*/  BSSY.RECONVERGENT B1, `(.L_x_5) ;  /* 0x000000f000017945 */ /* 0x000fe20003800200 */
[----:B--2---:R-:W-:Y:S01]  /*0890*/  FADD R3, R3, -R0 ;  /* 0x8000000003037221 */ /* 0x004fe20000000000 */
[----:B----4-:R-:W0:Y:S08]  /*08a0*/  MUFU.RCP R23, R18 ;  /* 0x0000001200177308 */ /* 0x010e300000001000 */
[----:B------:R-:W2:Y:S01]  /*08b0*/  FCHK P0, R3, R18 ;  /* 0x0000001203007302 */ /* 0x000ea20000000000 */
[----:B0-----:R-:W-:-:S04]  /*08c0*/  FFMA R20, -R18, R23, 1 ;  /* 0x3f80000012147423 */ /* 0x001fc80000000117 */
[----:B------:R-:W-:-:S04]  /*08d0*/  FFMA R20, R23, R20, R23 ;  /* 0x0000001417147223 */ /* 0x000fc80000000017 */
[----:B------:R-:W-:-:S04]  /*08e0*/  FFMA R19, R3, R20, RZ ;  /* 0x0000001403137223 */ /* 0x000fc800000000ff */
[----:B------:R-:W-:Y:S01]  /*08f0*/  FFMA R0, -R18, R19, R3 ;  /* 0x0000001312007223 */ /* 0x000fe20000000103 */
[----:B-1----:R-:W-:-:S03]  /*0900*/  FADD R2, R2, -R17 ;  /* 0x8000001102027221 */ /* 0x002fc60000000000 */
[----:B------:R-:W-:Y:S01]  /*0910*/  FFMA R19, R20, R0, R19 ;  /* 0x0000000014137223 */ /* 0x000fe20000000013 */
[----:B---3--:R-:W-:Y:S01]  /*0920*/  FADD R0, R16, -R21 ;  /* 0x8000001510007221 */ /* 0x008fe20000000000 */
[----:B--2---:R-:W-:Y:S06]  /*0930*/  @!P0 BRA `(.L_x_6) ;  /* 0x00000000000c8947 */ /* 0x004fec0003800000 */
[----:B------:R-:W-:Y:S02]  /*0940*/  MOV R4, R18 ;  /* 0x0000001200047202 */ /* 0x000fe40000000f00 */
[----:B------:R-:W-:-:S07]  /*0950*/  MOV R16, 0x970 ;  /* 0x0000097000107802 */ /* 0x000fce0000000f00 */
[----:B------:R-:W-:Y:S05]  /*0960*/  CALL.REL.NOINC `($__internal_1_$__cuda_sm3x_div_rn_noftz_f32_slowpath) ;  /* 0x00000004009c7944 */ /* 0x000fea0003c00000 */
.L_x_6:
[----:B------:R-:W-:Y:S05]  /*0970*/  BSYNC.RECONVERGENT B1 ;  /* 0x0000000000017941 */ /* 0x000fea0003800200 */
.L_x_5:
[----:B------:R-:W0:Y:S02]  /*0980*/  LDC.64 R4, c[0x0][0x3a8] ;  /* 0x0000ea00ff047b82 */ /* 0x000e240000000a00 */
[----:B0-----:R-:W2:Y:S01]  /*0990*/  LDG.E R17, desc[UR4][R4.64+0x4] ;  /* 0x0000040404117981 */ /* 0x001ea2000c1e1900 */
[----:B------:R-:W-:Y:S01]  /*09a0*/  IMAD.MOV.U32 R16, RZ, RZ, 0x3f000000 ;  /* 0x3f000000ff107424 */ /* 0x000fe200078e00ff */
[----:B------:R-:W-:Y:S04]  /*09b0*/  BSSY.RECONVERGENT B1, `(.L_x_7) ;  /* 0x0000011000017945 */ /* 0x000fe80003800200 */
[----:B------:R-:W-:-:S05]  /*09c0*/  LOP3.LUT R16, R16, 0x80000000, R19, 0xb8, !PT ;  /* 0x8000000010107812 */ /* 0x000fca00078eb813 */
[----:B------:R-:W-:-:S06]  /*09d0*/  FADD.RZ R16, R16, R19 ;  /* 0x0000001310107221 */ /* 0x000fcc000000c000 */
[----:B------:R-:W0:Y:S02]  /*09e0*/  FRND.TRUNC R16, R16 ;  /* 0x0000001000107307 */ /* 0x000e24000020d000 */
[----:B0-----:R-:W-:-:S06]  /*09f0*/  FFMA R18, -R18, R16, R3 ;  /* 0x0000001012127223 */ /* 0x001fcc0000000103 */
[----:B--2---:R-:W0:Y:S08]  /*0a00*/  MUFU.RCP R20, R17 ;  /* 0x0000001100147308 */ /* 0x004e300000001000 */
[----:B------:R-:W1:Y:S01]  /*0a10*/  FCHK P0, R2, R17 ;  /* 0x0000001102007302 */ /* 0x000e620000000000 */
[----:B0-----:R-:W-:-:S04]  /*0a20*/  FFMA R19, -R17, R20, 1 ;  /* 0x3f80000011137423 */ /* 0x001fc80000000114 */
[----:B------:R-:W-:-:S04]  /*0a30*/  FFMA R19, R20, R19, R20 ;  /* 0x0000001314137223 */ /* 0x000fc80000000014 */
[----:B------:R-:W-:-:S04]  /*0a40*/  FFMA R20, R2, R19, RZ ;  /* 0x0000001302147223 */ /* 0x000fc800000000ff */
[----:B------:R-:W-:-:S04]  /*0a50*/  FFMA R21, -R17, R20, R2 ;  /* 0x0000001411157223 */ /* 0x000fc80000000102 */
[----:B------:R-:W-:Y:S01]  /*0a60*/  FFMA R19, R19, R21, R20 ;  /* 0x0000001513137223 */ /* 0x000fe20000000014 */
[----:B-1----:R-:W-:Y:S06]  /*0a70*/  @!P0 BRA `(.L_x_8) ;  /* 0x0000000000108947 */ /* 0x002fec0003800000 */
[----:B------:R-:W-:Y:S01]  /*0a80*/  MOV R3, R2 ;  /* 0x0000000200037202 */ /* 0x000fe20000000f00 */
[----:B------:R-:W-:Y:S01]  /*0a90*/  IMAD.MOV.U32 R4, RZ, RZ, R17 ;  /* 0x000000ffff047224 */ /* 0x000fe200078e0011 */
[----:B------:R-:W-:-:S07]  /*0aa0*/  MOV R16, 0xac0 ;  /* 0x00000ac000107802 */ /* 0x000fce0000000f00 */
[----:B------:R-:W-:Y:S05]  /*0ab0*/  CALL.REL.NOINC `($__internal_1_$__cuda_sm3x_div_rn_noftz_f32_slowpath) ;  /* 0x0000000400487944 */ /* 0x000fea0003c00000 */
.L_x_8:
[----:B------:R-:W-:Y:S05]  /*0ac0*/  BSYNC.RECONVERGENT B1 ;  /* 0x0000000000017941 */ /* 0x000fea0003800200 */
.L_x_7:
[----:B------:R-:W0:Y:S02]  /*0ad0*/  LDC.64 R4, c[0x0][0x3a8] ;  /* 0x0000ea00ff047b82 */ /* 0x000e240000000a00 */
[----:B0-----:R-:W2:Y:S01]  /*0ae0*/  LDG.E R21, desc[UR4][R4.64+0x8] ;  /* 0x0000080404157981 */ /* 0x001ea2000c1e1900 */
[----:B------:R-:W-:Y:S01]  /*0af0*/  HFMA2 R16, -RZ, RZ, 1.75, 0 ;  /* 0x3f000000ff107431 */ /* 0x000fe200000001ff */
        /* <DEDUP_REMOVED lines=13> */
[----:B------:R-:W-:Y:S01]  /*0bd0*/  IMAD.MOV.U32 R3, RZ, RZ, R0 ;  /* 0x000000ffff037224 */ /* 0x000fe200078e0000 */
[----:B------:R-:W-:Y:S02]  /*0be0*/  MOV R4, R21 ;  /* 0x0000001500047202 */ /* 0x000fe40000000f00 */
[----:B------:R-:W-:-:S07]  /*0bf0*/  MOV R16, 0xc10 ;  /* 0x00000c1000107802 */ /* 0x000fce0000000f00 */
[----:B------:R-:W-:Y:S05]  /*0c00*/  CALL.REL.NOINC `($__internal_1_$__cuda_sm3x_div_rn_noftz_f32_slowpath) ;  /* 0x0000000000f47944 */ /* 0x000fea0003c00000 */
[----:B------:R-:W-:-:S07]  /*0c10*/  IMAD.MOV.U32 R3, RZ, RZ, R19 ;  /* 0x000000ffff037224 */ /* 0x000fce00078e0013 */
.L_x_10:
[----:B------:R-:W-:Y:S05]  /*0c20*/  BSYNC.RECONVERGENT B1 ;  /* 0x0000000000017941 */ /* 0x000fea0003800200 */
.L_x_9:
[----:B------:R-:W-:Y:S01]  /*0c30*/  MOV R4, 0x3f000000 ;  /* 0x3f00000000047802 */ /* 0x000fe20000000f00 */
[----:B------:R-:W-:Y:S03]  /*0c40*/  BSSY.RECONVERGENT B1, `(.L_x_11) ;  /* 0x0000013000017945 */ /* 0x000fe60003800200 */
[----:B------:R-:W-:-:S05]  /*0c50*/  LOP3.LUT R4, R4, 0x80000000, R3, 0xb8, !PT ;  /* 0x8000000004047812 */ /* 0x000fca00078eb803 */
[----:B------:R-:W-:Y:S01]  /*0c60*/  FADD.RZ R4, R4, R3 ;  /* 0x0000000304047221 */ /* 0x000fe2000000c000 */
[----:B------:R-:W-:-:S04]  /*0c70*/  FMUL R3, R2, R2 ;  /* 0x0000000202037220 */ /* 0x000fc80000400000 */
[----:B------:R-:W-:Y:S01]  /*0c80*/  FFMA R3, R18, R18, R3 ;  /* 0x0000001212037223 */ /* 0x000fe20000000003 */
[----:B------:R-:W0:Y:S02]  /*0c90*/  FRND.TRUNC R4, R4 ;  /* 0x0000000400047307 */ /* 0x000e24000020d000 */
[----:B0-----:R-:W-:-:S04]  /*0ca0*/  FFMA R0, -R21, R4, R0 ;  /* 0x0000000415007223 */ /* 0x001fc80000000100 */
[----:B------:R-:W-:-:S04]  /*0cb0*/  FFMA R3, R0, R0, R3 ;  /* 0x0000000000037223 */ /* 0x000fc80000000003 */
[----:B------:R-:W-:Y:S01]  /*0cc0*/  VIADD R0, R3, 0xf3000000 ;  /* 0xf300000003007836 */ /* 0x000fe20000000000 */
[----:B------:R0:W1:Y:S04]  /*0cd0*/  MUFU.RSQ R2, R3 ;  /* 0x0000000300027308 */ /* 0x0000680000001400 */
[----:B------:R-:W-:-:S13]  /*0ce0*/  ISETP.GT.U32.AND P0, PT, R0, 0x727fffff, PT ;  /* 0x727fffff0000780c */ /* 0x000fda0003f04070 */
[----:B01----:R-:W-:Y:S05]  /*0cf0*/  @!P0 BRA `(.L_x_12) ;  /* 0x00000000000c8947 */ /* 0x003fea0003800000 */
[----:B------:R-:W-:-:S07]  /*0d00*/  MOV R17, 0xd20 ;  /* 0x00000d2000117802 */ /* 0x000fce0000000f00 */
[----:B------:R-:W-:Y:S05]  /*0d10*/  CALL.REL.NOINC `($__internal_0_$__cuda_sm20_sqrt_rn_f32_slowpath) ;  /* 0x0000000000507944 */ /* 0x000fea0003c00000 */
[----:B------:R-:W-:Y:S05]  /*0d20*/  BRA `(.L_x_13) ;  /* 0x0000000000107947 */ /* 0x000fea0003800000 */
.L_x_12:
[----:B------:R-:W-:Y:S01]  /*0d30*/  FMUL.FTZ R0, R3, R2 ;  /* 0x0000000203007220 */ /* 0x000fe20000410000 */
[----:B------:R-:W-:-:S03]  /*0d40*/  FMUL.FTZ R2, R2, 0.5 ;  /* 0x3f00000002027820 */ /* 0x000fc60000410000 */
[----:B------:R-:W-:-:S04]  /*0d50*/  FFMA R3, -R0, R0, R3 ;  /* 0x0000000000037223 */ /* 0x000fc80000000103 */
[----:B------:R-:W-:-:S07]  /*0d60*/  FFMA R0, R3, R2, R0 ;  /* 0x0000000203007223 */ /* 0x000fce0000000000 */
.L_x_13:
[----:B------:R-:W-:Y:S05]  /*0d70*/  BSYNC.RECONVERGENT B1 ;  /* 0x0000000000017941 */ /* 0x000fea0003800200 */
.L_x_11:
[----:B------:R-:W-:-:S13]  /*0d80*/  FSETP.GTU.AND P0, PT, R0, UR7, PT ;  /* 0x0000000700007c0b */ /* 0x000fda000bf0c000 */
[----:B------:R-:W-:Y:S05]  /*0d90*/  @P0 BRA `(.L_x_4) ;  /* 0x0000000000080947 */ /* 0x000fea0003800000 */
[----:B------:R-:W-:-:S05]  /*0da0*/  HFMA2 R3, -RZ, RZ, 0, 5.9604644775390625e-08 ;  /* 0x00000001ff037431 */ /* 0x000fca00000001ff */
[----:B------:R0:W5:Y:S02]  /*0db0*/  ATOMG.E.EXCH.STRONG.GPU PT, RZ, desc[UR4][R10.64], R3 ;  /* 0x800000030aff79a8 */ /* 0x000164000c1ef104 */
.L_x_4:
[----:B------:R-:W-:Y:S05]  /*0dc0*/  BSYNC.RECONVERGENT B0 ;  /* 0x0000000000007941 */ /* 0x000fea0003800200 */
.L_x_3:
[----:B------:R-:W-:-:S05]  /*0dd0*/  I2FP.F32.U32 R15, R15 ;  /* 0x0000000f000f7245 */ /* 0x000fca0000201000 */
[----:B------:R-:W-:-:S06]  /*0de0*/  FADD R15, R14, R15 ;  /* 0x0000000f0e0f7221 */ /* 0x000fcc0000000000 */
[----:B------:R-:W2:Y:S02]  /*0df0*/  F2I.TRUNC.NTZ R15, R15 ;  /* 0x0000000f000f7305 */ /* 0x000ea4000020f100 */
[C---:B--2---:R-:W-:Y:S02]  /*0e00*/  ISETP.GT.AND P0, PT, R15.reuse, -0x1, PT ;  /* 0xffffffff0f00780c */ /* 0x044fe40003f04270 */
[----:B------:R-:W-:-:S13]  /*0e10*/  ISETP.LT.AND P1, PT, R15, UR9, PT ;  /* 0x000000090f007c0c */ /* 0x000fda000bf21270 */
[----:B------:R-:W-:Y:S05]  /*0e20*/  @P0 BRA P1, `(.L_x_14) ;  /* 0xfffffff800500947 */ /* 0x000fea000083ffff */
.L_x_2:
[----:B------:R-:W-:Y:S05]  /*0e30*/  WARPSYNC.ALL ;  /* 0x0000000000007948 */ /* 0x000fea0003800000 */
[----:B------:R-:W-:Y:S06]  /*0e40*/  BAR.SYNC.DEFER_BLOCKING 0x0 ;  /* 0x0000000000007b1d */ /* 0x000fec0000010000 */
[----:B------:R-:W-:Y:S05]  /*0e50*/  EXIT ;  /* 0x000000000000794d */ /* 0x000fea0003800000 */
        .weak           $__internal_0_$__cuda_sm20_sqrt_rn_f32_slowpath
        .type           $__internal_0_$__cuda_sm20_sqrt_rn_f32_slowpath,@function
        .size           $__internal_0_$__cuda_sm20_sqrt_rn_f32_slowpath,($__internal_1_$__cuda_sm3x_div_rn_noftz_f32_slowpath - $__internal_0_$__cuda_sm20_sqrt_rn_f32_slowpath)
$__internal_0_$__cuda_sm20_sqrt_rn_f32_slowpath:
[----:B------:R-:W-:-:S13]  /*0e60*/  LOP3.LUT P0, RZ, R3, 0x7fffffff, RZ, 0xc0, !PT ;  /* 0x7fffffff03ff7812 */ /* 0x000fda000780c0ff */
[----:B------:R-:W-:Y:S01]  /*0e70*/  @!P0 IMAD.MOV.U32 R2, RZ, RZ, R3 ;  /* 0x000000ffff028224 */ /* 0x000fe200078e0003 */
[----:B------:R-:W-:Y:S06]  /*0e80*/  @!P0 BRA `(.L_x_15) ;  /* 0x0000000000448947 */ /* 0x000fec0003800000 */
[----:B------:R-:W-:Y:S02]  /*0e90*/  FSETP.GEU.FTZ.AND P0, PT, R3, RZ, PT ;  /* 0x000000ff0300720b */ /* 0x000fe40003f1e000 */
[----:B------:R-:W-:-:S11]  /*0ea0*/  MOV R0, R3 ;  /* 0x0000000300007202 */ /* 0x000fd60000000f00 */
[----:B------:R-:W-:Y:S01]  /*0eb0*/  @!P0 IMAD.MOV.U32 R2, RZ, RZ, 0x7fffffff ;  /* 0x7fffffffff028424 */ /* 0x000fe200078e00ff */
[----:B------:R-:W-:Y:S06]  /*0ec0*/  @!P0 BRA `(.L_x_15) ;  /* 0x0000000000348947 */ /* 0x000fec0003800000 */
[----:B------:R-:W-:-:S13]  /*0ed0*/  FSETP.GTU.FTZ.AND P0, PT, |R0|, +INF , PT ;  /* 0x7f8000000000780b */ /* 0x000fda0003f1c200 */
[----:B------:R-:W-:Y:S01]  /*0ee0*/  @P0 FADD.FTZ R2, R0, 1 ;  /* 0x3f80000000020421 */ /* 0x000fe20000010000 */
[----:B------:R-:W-:Y:S06]  /*0ef0*/  @P0 BRA `(.L_x_15) ;  /* 0x0000000000280947 */ /* 0x000fec0003800000 */
[----:B------:R-:W-:-:S13]  /*0f00*/  FSETP.NEU.FTZ.AND P0, PT, |R0|, +INF , PT ;  /* 0x7f8000000000780b */ /* 0x000fda0003f1d200 */
[----:B------:R-:W-:-:S04]  /*0f10*/  @P0 FFMA R3, R0, 1.84467440737095516160e+19, RZ ;  /* 0x5f80000000030823 */ /* 0x000fc800000000ff */
[----:B------:R-:W0:Y:S02]  /*0f20*/  @P0 MUFU.RSQ R2, R3 ;  /* 0x0000000300020308 */ /* 0x000e240000001400 */
[----:B0-----:R-:W-:Y:S01]  /*0f30*/  @P0 FMUL.FTZ R4, R3, R2 ;  /* 0x0000000203040220 */ /* 0x001fe20000410000 */
[----:B------:R-:W-:Y:S01]  /*0f40*/  @P0 FMUL.FTZ R16, R2, 0.5 ;  /* 0x3f00000002100820 */ /* 0x000fe20000410000 */
[----:B------:R-:W-:Y:S02]  /*0f50*/  @!P0 MOV R2, R0 ;  /* 0x0000000000028202 */ /* 0x000fe40000000f00 */
[----:B------:R-:W-:-:S04]  /*0f60*/  @P0 FADD.FTZ R5, -R4, -RZ ;  /* 0x800000ff04050221 */ /* 0x000fc80000010100 */
[----:B------:R-:W-:-:S04]  /*0f70*/  @P0 FFMA R5, R4, R5, R3 ;  /* 0x0000000504050223 */ /* 0x000fc80000000003 */
[----:B------:R-:W-:-:S04]  /*0f80*/  @P0 FFMA R5, R5, R16, R4 ;  /* 0x0000001005050223 */ /* 0x000fc80000000004 */
[----:B------:R-:W-:-:S07]  /*0f90*/  @P0 FMUL.FTZ R2, R5, 2.3283064365386962891e-10 ;  /* 0x2f80000005020820 */ /* 0x000fce0000410000 */
.L_x_15:
[----:B------:R-:W-:Y:S01]  /*0fa0*/  HFMA2 R3, -RZ, RZ, 0, 0 ;  /* 0x00000000ff037431 */ /* 0x000fe200000001ff */
[----:B------:R-:W-:Y:S01]  /*0fb0*/  MOV R0, R2 ;  /* 0x0000000200007202 */ /* 0x000fe20000000f00 */
[----:B------:R-:W-:-:S04]  /*0fc0*/  IMAD.MOV.U32 R2, RZ, RZ, R17 ;  /* 0x000000ffff027224 */ /* 0x000fc800078e0011 */
[----:B------:R-:W-:Y:S05]  /*0fd0*/  RET.REL.NODEC R2 `(_Z10compWithinPfiS_iPiS_f) ;  /* 0xfffffff002087950 */ /* 0x000fea0003c3ffff */
        .weak           $__internal_1_$__cuda_sm3x_div_rn_noftz_f32_slowpath
        .type           $__internal_1_$__cuda_sm3x_div_rn_noftz_f32_slowpath,@function
        .size           $__internal_1_$__cuda_sm3x_div_rn_noftz_f32_slowpath,(.L_x_29 - $__internal_1_$__cuda_sm3x_div_rn_noftz_f32_slowpath)
$__internal_1_$__cuda_sm3x_div_rn_noftz_f32_slowpath:
[----:B------:R-:W-:Y:S01]  /*0fe0*/  SHF.R.U32.HI R5, RZ, 0x17, R4 ;  /* 0x00000017ff057819 */ /* 0x000fe20000011604 */
[----:B------:R-:W-:Y:S01]  /*0ff0*/  BSSY.RECONVERGENT B2, `(.L_x_16) ;  /* 0x0000063000027945 */ /* 0x000fe20003800200 */
[----:B------:R-:W-:Y:S02]  /*1000*/  SHF.R.U32.HI R20, RZ, 0x17, R3 ;  /* 0x00000017ff147819 */ /* 0x000fe40000011603 */
[----:B------:R-:W-:Y:S02]  /*1010*/  LOP3.LUT R5, R5, 0xff, RZ, 0xc0, !PT ;  /* 0x000000ff05057812 */ /* 0x000fe400078ec0ff */
[----:B------:R-:W-:Y:S02]  /*1020*/  LOP3.LUT R20, R20, 0xff, RZ, 0xc0, !PT ;  /* 0x000000ff14147812 */ /* 0x000fe400078ec0ff */
[----:B------:R-:W-:Y:S02]  /*1030*/  IADD3 R24, PT, PT, R5, -0x1, RZ ;  /* 0xffffffff05187810 */ /* 0x000fe40007ffe0ff */
[----:B------:R-:W-:Y:S01]  /*1040*/  MOV R22, R3 ;  /* 0x0000000300167202 */ /* 0x000fe20000000f00 */
[----:B------:R-:W-:Y:S01]  /*1050*/  VIADD R23, R20, 0xffffffff ;  /* 0xffffffff14177836 */ /* 0x000fe20000000000 */
[----:B------:R-:W-:-:S04]  /*1060*/  ISETP.GT.U32.AND P0, PT, R24, 0xfd, PT ;  /* 0x000000fd1800780c */ /* 0x000fc80003f04070 */
[----:B------:R-:W-:-:S13]  /*1070*/  ISETP.GT.U32.OR P0, PT, R23, 0xfd, P0 ;  /* 0x000000fd1700780c */ /* 0x000fda0000704470 */
[----:B------:R-:W-:Y:S01]  /*1080*/  @!P0 MOV R19, RZ ;  /* 0x000000ff00138202 */ /* 0x000fe20000000f00 */
[----:B------:R-:W-:Y:S06]  /*1090*/  @!P0 BRA `(.L_x_17) ;  /* 0x00000000005c8947 */ /* 0x000fec0003800000 */
[----:B------:R-:W-:Y:S02]  /*10a0*/  FSETP.GTU.FTZ.AND P0, PT, |R3|, +INF , PT ;  /* 0x7f8000000300780b */ /* 0x000fe40003f1c200 */
[----:B------:R-:W-:-:S04]  /*10b0*/  FSETP.GTU.FTZ.AND P1, PT, |R4|, +INF , PT ;  /* 0x7f8000000400780b */ /* 0x000fc80003f3c200 */
[----:B------:R-:W-:-:S13]  /*10c0*/  PLOP3.LUT P0, PT, P0, P1, PT, 0xf8, 0x8f ;  /* 0x00000000008f781c */ /* 0x000fda0000703f70 */
[----:B------:R-:W-:Y:S05]  /*10d0*/  @P0 BRA `(.L_x_18) ;  /* 0x00000004004c0947 */ /* 0x000fea0003800000 */
[----:B------:R-:W-:-:S13]  /*10e0*/  LOP3.LUT P0, RZ, R4, 0x7fffffff, R22, 0xc8, !PT ;  /* 0x7fffffff04ff7812 */ /* 0x000fda000780c816 */
[----:B------:R-:W-:Y:S05]  /*10f0*/  @!P0 BRA `(.L_x_19) ;  /* 0x00000004003c8947 */ /* 0x000fea0003800000 */
[C---:B------:R-:W-:Y:S02]  /*1100*/  FSETP.NEU.FTZ.AND P1, PT, |R3|.reuse, +INF , PT ;  /* 0x7f8000000300780b */ /* 0x040fe40003f3d200 */
[----:B------:R-:W-:Y:S02]  /*1110*/  FSETP.NEU.FTZ.AND P2, PT, |R4|, +INF , PT ;  /* 0x7f8000000400780b */ /* 0x000fe40003f5d200 */
[----:B------:R-:W-:-:S11]  /*1120*/  FSETP.NEU.FTZ.AND P0, PT, |R3|, +INF , PT ;  /* 0x7f8000000300780b */ /* 0x000fd60003f1d200 */
[----:B------:R-:W-:Y:S05]  /*1130*/  @!P2 BRA !P1, `(.L_x_19) ;  /* 0x00000004002ca947 */ /* 0x000fea0004800000 */
[----:B------:R-:W-:-:S04]  /*1140*/  LOP3.LUT P1, RZ, R22, 0x7fffffff, RZ, 0xc0, !PT ;  /* 0x7fffffff16ff7812 */ /* 0x000fc8000782c0ff */
[----:B------:R-:W-:-:S13]  /*1150*/  PLOP3.LUT P1, PT, P2, P1, PT, 0x2f, 0xf2 ;  /* 0x0000000000f2781c */ /* 0x000fda0001722577 */
[----:B------:R-:W-:Y:S05]  /*1160*/  @P1 BRA `(.L_x_20) ;  /* 0x0000000400181947 */ /* 0x000fea0003800000 */
[----:B------:R-:W-:-:S04]  /*1170*/  LOP3.LUT P1, RZ, R4, 0x7fffffff, RZ, 0xc0, !PT ;  /* 0x7fffffff04ff7812 */ /* 0x000fc8000782c0ff */
[----:B------:R-:W-:-:S13]  /*1180*/  PLOP3.LUT P0, PT, P0, P1, PT, 0x2f, 0xf2 ;  /* 0x0000000000f2781c */ /* 0x000fda0000702577 */
[----:B------:R-:W-:Y:S05]  /*1190*/  @P0 BRA `(.L_x_21) ;  /* 0x0000000400000947 */ /* 0x000fea0003800000 */
[----:B------:R-:W-:Y:S02]  /*11a0*/  ISETP.GE.AND P0, PT, R23, RZ, PT ;  /* 0x000000ff1700720c */ /* 0x000fe40003f06270 */
[----:B------:R-:W-:-:S11]  /*11b0*/  ISETP.GE.AND P1, PT, R24, RZ, PT ;  /* 0x000000ff1800720c */ /* 0x000fd60003f26270 */
[----:B------:R-:W-:Y:S01]  /*11c0*/  @P0 IMAD.MOV.U32 R19, RZ, RZ, RZ ;  /* 0x000000ffff130224 */ /* 0x000fe200078e00ff */
[----:B------:R-:W-:Y:S01]  /*11d0*/  @!P0 MOV R19, 0xffffffc0 ;  /* 0xffffffc000138802 */ /* 0x000fe20000000f00 */
[----:B------:R-:W-:Y:S01]  /*11e0*/  @!P0 FFMA R22, R3, 1.84467440737095516160e+19, RZ ;  /* 0x5f80000003168823 */ /* 0x000fe200000000ff */
[----:B------:R-:W-:Y:S02]  /*11f0*/  @!P1 FFMA R4, R4, 1.84467440737095516160e+19, RZ ;  /* 0x5f80000004049823 */ /* 0x000fe400000000ff */
[----:B------:R-:W-:-:S07]  /*1200*/  @!P1 IADD3 R19, PT, PT, R19, 0x40, RZ ;  /* 0x0000004013139810 */ /* 0x000fce0007ffe0ff */
.L_x_17:
[----:B------:R-:W-:Y:S01]  /*1210*/  LEA R23, R5, 0xc0800000, 0x17 ;  /* 0xc080000005177811 */ /* 0x000fe200078eb8ff */
[----:B------:R-:W-:Y:S01]  /*1220*/  BSSY.RECONVERGENT B3, `(.L_x_22) ;  /* 0x0000036000037945 */ /* 0x000fe20003800200 */
[----:B------:R-:W-:-:S03]  /*1230*/  IADD3 R24, PT, PT, R20, -0x7f, RZ ;  /* 0xffffff8114187810 */ /* 0x000fc60007ffe0ff */
[----:B------:R-:W-:Y:S02]  /*1240*/  IMAD.IADD R26, R4, 0x1, -R23 ;  /* 0x00000001041a7824 */ /* 0x000fe400078e0a17 */
[C---:B------:R-:W-:Y:S01]  /*1250*/  IMAD R4, R24.reuse, -0x800000, R22 ;  /* 0xff80000018047824 */ /* 0x040fe200078e0216 */
[----:B------:R-:W-:Y:S01]  /*1260*/  IADD3 R24, PT, PT, R24, 0x7f, -R5 ;  /* 0x0000007f18187810 */ /* 0x000fe20007ffe805 */
[----:B------:R-:W0:Y:S01]  /*1270*/  MUFU.RCP R28, R26 ;  /* 0x0000001a001c7308 */ /* 0x000e220000001000 */
[----:B------:R-:W-:Y:S02]  /*1280*/  FADD.FTZ R25, -R26, -RZ ;  /* 0x800000ff1a197221 */ /* 0x000fe40000010100 */
[----:B------:R-:W-:Y:S02]  /*1290*/  IADD3 R24, PT, PT, R24, R19, RZ ;  /* 0x0000001318187210 */ /* 0x000fe40007ffe0ff */
[----:B0-----:R-:W-:-:S04]  /*12a0*/  FFMA R23, R28, R25, 1 ;  /* 0x3f8000001c177423 */ /* 0x001fc80000000019 */
[----:B------:R-:W-:-:S04]  /*12b0*/  FFMA R23, R28, R23, R28 ;  /* 0x000000171c177223 */ /* 0x000fc8000000001c */
[----:B------:R-:W-:-:S04]  /*12c0*/  FFMA R20, R4, R23, RZ ;  /* 0x0000001704147223 */ /* 0x000fc800000000ff */
[----:B------:R-:W-:-:S04]  /*12d0*/  FFMA R22, R25, R20, R4 ;  /* 0x0000001419167223 */ /* 0x000fc80000000004 */
[----:B------:R-:W-:-:S04]  /*12e0*/  FFMA R20, R23, R22, R20 ;  /* 0x0000001617147223 */ /* 0x000fc80000000014 */
[----:B------:R-:W-:-:S04]  /*12f0*/  FFMA R25, R25, R20, R4 ;  /* 0x0000001419197223 */ /* 0x000fc80000000004 */
[----:B------:R-:W-:-:S05]  /*1300*/  FFMA R4, R23, R25, R20 ;  /* 0x0000001917047223 */ /* 0x000fca0000000014 */
[----:B------:R-:W-:-:S04]  /*1310*/  SHF.R.U32.HI R5, RZ, 0x17, R4 ;  /* 0x00000017ff057819 */ /* 0x000fc80000011604 */
[----:B------:R-:W-:-:S05]  /*1320*/  LOP3.LUT R5, R5, 0xff, RZ, 0xc0, !PT ;  /* 0x000000ff05057812 */ /* 0x000fca00078ec0ff */
[----:B------:R-:W-:-:S05]  /*1330*/  IMAD.IADD R5, R5, 0x1, R24 ;  /* 0x0000000105057824 */ /* 0x000fca00078e0218 */
[----:B------:R-:W-:-:S04]  /*1340*/  IADD3 R19, PT, PT, R5, -0x1, RZ ;  /* 0xffffffff05137810 */ /* 0x000fc80007ffe0ff */
[----:B------:R-:W-:-:S13]  /*1350*/  ISETP.GE.U32.AND P0, PT, R19, 0xfe, PT ;  /* 0x000000fe1300780c */ /* 0x000fda0003f06070 */
[----:B------:R-:W-:Y:S05]  /*1360*/  @!P0 BRA `(.L_x_23) ;  /* 0x0000000000808947 */ /* 0x000fea0003800000 */
[----:B------:R-:W-:-:S13]  /*1370*/  ISETP.GT.AND P0, PT, R5, 0xfe, PT ;  /* 0x000000fe0500780c */ /* 0x000fda0003f04270 */
[----:B------:R-:W-:Y:S05]  /*1380*/  @P0 BRA `(.L_x_24) ;  /* 0x00000000006c0947 */ /* 0x000fea0003800000 */
[----:B------:R-:W-:-:S13]  /*1390*/  ISETP.GE.AND P0, PT, R5, 0x1, PT ;  /* 0x000000010500780c */ /* 0x000fda0003f06270 */
[----:B------:R-:W-:Y:S05]  /*13a0*/  @P0 BRA `(.L_x_25) ;  /* 0x0000000000740947 */ /* 0x000fea0003800000 */
[----:B------:R-:W-:Y:S02]  /*13b0*/  ISETP.GE.AND P0, PT, R5, -0x18, PT ;  /* 0xffffffe80500780c */ /* 0x000fe40003f06270 */
[----:B------:R-:W-:-:S11]  /*13c0*/  LOP3.LUT R4, R4, 0x80000000, RZ, 0xc0, !PT ;  /* 0x8000000004047812 */ /* 0x000fd600078ec0ff */
[----:B------:R-:W-:Y:S05]  /*13d0*/  @!P0 BRA `(.L_x_25) ;  /* 0x0000000000688947 */ /* 0x000fea0003800000 */
[-CC-:B------:R-:W-:Y:S01]  /*13e0*/  FFMA.RZ R19, R23, R25.reuse, R20.reuse ;  /* 0x0000001917137223 */ /* 0x180fe2000000c014 */
[C---:B------:R-:W-:Y:S02]  /*13f0*/  ISETP.NE.AND P2, PT, R5.reuse, RZ, PT ;  /* 0x000000ff0500720c */ /* 0x040fe40003f45270 */
[----:B------:R-:W-:Y:S02]  /*1400*/  ISETP.NE.AND P1, PT, R5, RZ, PT ;  /* 0x000000ff0500720c */ /* 0x000fe40003f25270 */
[----:B------:R-:W-:Y:S01]  /*1410*/  LOP3.LUT R22, R19, 0x7fffff, RZ, 0xc0, !PT ;  /* 0x007fffff13167812 */ /* 0x000fe200078ec0ff */
[CCC-:B------:R-:W-:Y:S01]  /*1420*/  FFMA.RP R19, R23.reuse, R25.reuse, R20.reuse ;  /* 0x0000001917137223 */ /* 0x1c0fe20000008014 */
[----:B------:R-:W-:Y:S01]  /*1430*/  FFMA.RM R20, R23, R25, R20 ;  /* 0x0000001917147223 */ /* 0x000fe20000004014 */
[----:B------:R-:W-:Y:S01]  /*1440*/  IADD3 R23, PT, PT, R5, 0x20, RZ ;  /* 0x0000002005177810 */ /* 0x000fe20007ffe0ff */
[----:B------:R-:W-:Y:S01]  /*1450*/  IMAD.MOV R5, RZ, RZ, -R5 ;  /* 0x000000ffff057224 */ /* 0x000fe200078e0a05 */
[----:B------:R-:W-:-:S02]  /*1460*/  LOP3.LUT R22, R22, 0x800000, RZ, 0xfc, !PT ;  /* 0x0080000016167812 */ /* 0x000fc400078efcff */
[----:B------:R-:W-:Y:S02]  /*1470*/  FSETP.NEU.FTZ.AND P0, PT, R19, R20, PT ;  /* 0x000000141300720b */ /* 0x000fe40003f1d000 */
[----:B------:R-:W-:Y:S02]  /*1480*/  SHF.L.U32 R23, R22, R23, RZ ;  /* 0x0000001716177219 */ /* 0x000fe400000006ff */
[----:B------:R-:W-:Y:S02]  /*1490*/  SEL R5, R5, RZ, P2 ;  /* 0x000000ff05057207 */ /* 0x000fe40001000000 */
[----:B------:R-:W-:Y:S02]  /*14a0*/  ISETP.NE.AND P1, PT, R23, RZ, P1 ;  /* 0x000000ff1700720c */ /* 0x000fe40000f25270 */
[----:B------:R-:W-:Y:S02]  /*14b0*/  SHF.R.U32.HI R5, RZ, R5, R22 ;  /* 0x00000005ff057219 */ /* 0x000fe40000011616 */
[----:B------:R-:W-:-:S02]  /*14c0*/  PLOP3.LUT P0, PT, P0, P1, PT, 0xf8, 0x8f ;  /* 0x00000000008f781c */ /* 0x000fc40000703f70 */
[----:B------:R-:W-:Y:S02]  /*14d0*/  SHF.R.U32.HI R20, RZ, 0x1, R5 ;  /* 0x00000001ff147819 */ /* 0x000fe40000011605 */
[----:B------:R-:W-:-:S04]  /*14e0*/  SEL R19, RZ, 0x1, !P0 ;  /* 0x00000001ff137807 */ /* 0x000fc80004000000 */
[----:B------:R-:W-:-:S04]  /*14f0*/  LOP3.LUT R22, R19, 0x1, R20, 0xf8, !PT ;  /* 0x0000000113167812 */ /* 0x000fc800078ef814 */
[----:B------:R-:W-:-:S04]  /*1500*/  LOP3.LUT R5, R22, R5, RZ, 0xc0, !PT ;  /* 0x0000000516057212 */ /* 0x000fc800078ec0ff */
[----:B------:R-:W-:-:S04]  /*1510*/  IADD3 R5, PT, PT, R20, R5, RZ ;  /* 0x0000000514057210 */ /* 0x000fc80007ffe0ff */
[----:B------:R-:W-:Y:S01]  /*1520*/  LOP3.LUT R4, R5, R4, RZ, 0xfc, !PT ;  /* 0x0000000405047212 */ /* 0x000fe200078efcff */
[----:B------:R-:W-:Y:S06]  /*1530*/  BRA `(.L_x_25) ;  /* 0x0000000000107947 */ /* 0x000fec0003800000 */
.L_x_24:
[----:B------:R-:W-:-:S04]  /*1540*/  LOP3.LUT R4, R4, 0x80000000, RZ, 0xc0, !PT ;  /* 0x8000000004047812 */ /* 0x000fc800078ec0ff */
[----:B------:R-:W-:Y:S01]  /*1550*/  LOP3.LUT R4, R4, 0x7f800000, RZ, 0xfc, !PT ;  /* 0x7f80000004047812 */ /* 0x000fe200078efcff */
[----:B------:R-:W-:Y:S06]  /*1560*/  BRA `(.L_x_25) ;  /* 0x0000000000047947 */ /* 0x000fec0003800000 */
.L_x_23:
[----:B------:R-:W-:-:S07]  /*1570*/  LEA R4, R24, R4, 0x17 ;  /* 0x0000000418047211 */ /* 0x000fce00078eb8ff */
.L_x_25:
[----:B------:R-:W-:Y:S05]  /*1580*/  BSYNC.RECONVERGENT B3 ;  /* 0x0000000000037941 */ /* 0x000fea0003800200 */
.L_x_22:
[----:B------:R-:W-:Y:S05]  /*1590*/  BRA `(.L_x_26) ;  /* 0x0000000000207947 */ /* 0x000fea0003800000 */
.L_x_21:
[----:B------:R-:W-:-:S04]  /*15a0*/  LOP3.LUT R4, R4, 0x80000000, R22, 0x48, !PT ;  /* 0x8000000004047812 */ /* 0x000fc800078e4816 */
[----:B------:R-:W-:Y:S01]  /*15b0*/  LOP3.LUT R4, R4, 0x7f800000, RZ, 0xfc, !PT ;  /* 0x7f80000004047812 */ /* 0x000fe200078efcff */
[----:B------:R-:W-:Y:S06]  /*15c0*/  BRA `(.L_x_26) ;  /* 0x0000000000147947 */ /* 0x000fec0003800000 */
.L_x_20:
[----:B------:R-:W-:Y:S01]  /*15d0*/  LOP3.LUT R4, R4, 0x80000000, R22, 0x48, !PT ;  /* 0x8000000004047812 */ /* 0x000fe200078e4816 */
[----:B------:R-:W-:Y:S06]  /*15e0*/  BRA `(.L_x_26) ;  /* 0x00000000000c7947 */ /* 0x000fec0003800000 */
.L_x_19:
[----:B------:R-:W0:Y:S01]  /*15f0*/  MUFU.RSQ R4, -QNAN ;  /* 0xffc0000000047908 */ /* 0x000e220000001400 */
[----:B------:R-:W-:Y:S05]  /*1600*/  BRA `(.L_x_26) ;  /* 0x0000000000047947 */ /* 0x000fea0003800000 */
.L_x_18:
[----:B------:R-:W-:-:S07]  /*1610*/  FADD.FTZ R4, R3, R4 ;  /* 0x0000000403047221 */ /* 0x000fce0000010000 */
.L_x_26:
[----:B------:R-:W-:Y:S05]  /*1620*/  BSYNC.RECONVERGENT B2 ;  /* 0x0000000000027941 */ /* 0x000fea0003800200 */
.L_x_16:
[----:B------:R-:W-:Y:S02]  /*1630*/  HFMA2 R5, -RZ, RZ, 0, 0 ;  /* 0x00000000ff057431 */ /* 0x000fe400000001ff */
[----:B0-----:R-:W-:Y:S01]  /*1640*/  IMAD.MOV.U32 R19, RZ, RZ, R4 ;  /* 0x000000ffff137224 */ /* 0x001fe200078e0004 */
[----:B------:R-:W-:-:S04]  /*1650*/  MOV R4, R16 ;  /* 0x0000001000047202 */ /* 0x000fc80000000f00 */
[----:B------:R-:W-:Y:S05]  /*1660*/  RET.REL.NODEC R4 `(_Z10compWithinPfiS_iPiS_f) ;  /* 0xffffffe804647950 */ /* 0x000fea0003c3ffff */
.L_x_27:
[----:B------:R-:W-:-:S00]  /*1670*/  BRA `(.L_x_27) ;  /* 0xfffffffc00fc7947 */ /* 0x000fc0000383ffff */
[----:B------:R-:W-:-:S00]  /*1680*/  NOP ;  /* 0x0000000000007918 */ /* 0x000fc00000000000 */
[----:B------:R-:W-:-:S00]  /*1690*/  NOP ;  /* 0x0000000000007918 */ /* 0x000fc00000000000 */
[----:B------:R-:W-:-:S00]  /*16a0*/  NOP ;  /* 0x0000000000007918 */ /* 0x000fc00000000000 */
[----:B------:R-:W-:-:S00]  /*16b0*/  NOP ;  /* 0x0000000000007918 */ /* 0x000fc00000000000 */
[----:B------:R-:W-:-:S00]  /*16c0*/  NOP ;  /* 0x0000000000007918 */ /* 0x000fc00000000000 */
[----:B------:R-:W-:-:S00]  /*16d0*/  NOP ;  /* 0x0000000000007918 */ /* 0x000fc00000000000 */
[----:B------:R-:W-:-:S00]  /*16e0*/  NOP ;  /* 0x0000000000007918 */ /* 0x000fc00000000000 */
[----:B------:R-:W-:-:S00]  /*16f0*/  NOP ;  /* 0x0000000000007918 */ /* 0x000fc00000000000 */
.L_x_29:


//--------------------- .nv.shared._Z10compWithinPfiS_iPiS_f --------------------------
	.section	.nv.shared._Z10compWithinPfiS_iPiS_f,"aw",@nobits
	.sectionflags	@""
	.align	4
.nv.shared._Z10compWithinPfiS_iPiS_f:
	.zero		4096


//--------------------- .nv.shared.reserved.0     --------------------------
	.section	.nv.shared.reserved.0,"aw",@nobits
	.weak		__nv_reservedSMEM_offset_0_alias
	.size		__nv_reservedSMEM_offset_0_alias, 0, 64
	.other		__nv_reservedSMEM_offset_0_alias,@"STO_CUDA_RESERVED_SHARED STV_DEFAULT"
__nv_reservedSMEM_offset_0_alias:
	.zero		0
	.zero		64


//--------------------- .nv.constant0._Z10compWithinPfiS_iPiS_f --------------------------
	.section	.nv.constant0._Z10compWithinPfiS_iPiS_f,"a",@progbits
	.sectionflags	@""
	.align	4
.nv.constant0._Z10compWithinPfiS_iPiS_f:
	.zero		948


//--------------------- SYMBOLS --------------------------

	.type		.nv.reservedSmem.offset0,@object
	.size		.nv.reservedSmem.offset0,0x4
	.type		.nv.reservedSmem.cap,@object
	.size		.nv.reservedSmem.cap,0x4
